	.headerflags	@"EF_CUDA_TEXMODE_UNIFIED EF_CUDA_64BIT_ADDRESS EF_CUDA_ACCELERATORS EF_CUDA_SM90 EF_CUDA_VIRTUAL_SM(EF_CUDA_SM90)"
	.elftype	@"ET_EXEC"


//--------------------- .nv.info                  --------------------------
	.section	.nv.info,"",@"SHT_CUDA_INFO"
	.align	4


	//----- nvinfo : EIATTR_REGCOUNT
	.align		4
        /*0000*/ 	.byte	0x04, 0x2f
        /*0002*/ 	.short	(.L_1 - .L_0)
	.align		4
.L_0:
        /*0004*/ 	.word	index@(triton_per_fused_add_mse_loss_0)
        /*0008*/ 	.word	0x00000019


	//----- nvinfo : EIATTR_MIN_STACK_SIZE
	.align		4
.L_1:
        /*000c*/ 	.byte	0x04, 0x12
        /*000e*/ 	.short	(.L_3 - .L_2)
	.align		4
.L_2:
        /*0010*/ 	.word	index@(triton_per_fused_add_mse_loss_0)
        /*0014*/ 	.word	0x00000000


	//----- nvinfo : EIATTR_FRAME_SIZE
	.align		4
.L_3:
        /*0018*/ 	.byte	0x04, 0x11
        /*001a*/ 	.short	(.L_5 - .L_4)
	.align		4
.L_4:
        /*001c*/ 	.word	index@(triton_per_fused_add_mse_loss_0)
        /*0020*/ 	.word	0x00000000


	//----- nvinfo : EIATTR_MIN_STACK_SIZE
	.align		4
.L_5:
        /*0024*/ 	.byte	0x04, 0x12
        /*0026*/ 	.short	(.L_7 - .L_6)
	.align		4
.L_6:
        /*0028*/ 	.word	index@(triton_per_fused_add_mse_loss_0)
        /*002c*/ 	.word	0x00000000
.L_7:


//--------------------- .nv.info.triton_per_fused_add_mse_loss_0 --------------------------
	.section	.nv.info.triton_per_fused_add_mse_loss_0,"",@"SHT_CUDA_INFO"
	.sectionflags	@""
	.align	4


	//----- nvinfo : EIATTR_CUDA_API_VERSION
	.align		4
        /*0000*/ 	.byte	0x04, 0x37
        /*0002*/ 	.short	(.L_9 - .L_8)
.L_8:
        /*0004*/ 	.word	0x0000007c


	//----- nvinfo : EIATTR_KPARAM_INFO
	.align		4
.L_9:
        /*0008*/ 	.byte	0x04, 0x17
        /*000a*/ 	.short	(.L_11 - .L_10)
.L_10:
        /*000c*/ 	.word	0x00000000
        /*0010*/ 	.short	0x0005
        /*0012*/ 	.short	0x0028
        /*0014*/ 	.byte	0x00, 0xf0, 0x11, 0x00


	//----- nvinfo : EIATTR_KPARAM_INFO
	.align		4
.L_11:
        /*0018*/ 	.byte	0x04, 0x17
        /*001a*/ 	.short	(.L_13 - .L_12)
.L_12:
        /*001c*/ 	.word	0x00000000
        /*0020*/ 	.short	0x0004
        /*0022*/ 	.short	0x0020
        /*0024*/ 	.byte	0x00, 0xf4, 0x21, 0x00


	//----- nvinfo : EIATTR_KPARAM_INFO
	.align		4
.L_13:
        /*0028*/ 	.byte	0x04, 0x17
        /*002a*/ 	.short	(.L_15 - .L_14)
.L_14:
        /*002c*/ 	.word	0x00000000
        /*0030*/ 	.short	0x0003
        /*0032*/ 	.short	0x0018
        /*0034*/ 	.byte	0x00, 0xf4, 0x21, 0x00


	//----- nvinfo : EIATTR_KPARAM_INFO
	.align		4
.L_15:
        /*0038*/ 	.byte	0x04, 0x17
        /*003a*/ 	.short	(.L_17 - .L_16)
.L_16:
        /*003c*/ 	.word	0x00000000
        /*0040*/ 	.short	0x0002
        /*0042*/ 	.short	0x0010
        /*0044*/ 	.byte	0x00, 0xf4, 0x21, 0x00


	//----- nvinfo : EIATTR_KPARAM_INFO
	.align		4
.L_17:
        /*0048*/ 	.byte	0x04, 0x17
        /*004a*/ 	.short	(.L_19 - .L_18)
.L_18:
        /*004c*/ 	.word	0x00000000
        /*0050*/ 	.short	0x0001
        /*0052*/ 	.short	0x0008
        /*0054*/ 	.byte	0x00, 0xf4, 0x21, 0x00


	//----- nvinfo : EIATTR_KPARAM_INFO
	.align		4
.L_19:
        /*0058*/ 	.byte	0x04, 0x17
        /*005a*/ 	.short	(.L_21 - .L_20)
.L_20:
        /*005c*/ 	.word	0x00000000
        /*0060*/ 	.short	0x0000
        /*0062*/ 	.short	0x0000
        /*0064*/ 	.byte	0x00, 0xf4, 0x21, 0x00


	//----- nvinfo : EIATTR_SPARSE_MMA_MASK
	.align		4
.L_21:
        /*0068*/ 	.byte	0x03, 0x50
        /*006a*/ 	.short	0x0000


	//----- nvinfo : EIATTR_MAXREG_COUNT
	.align		4
        /*006c*/ 	.byte	0x03, 0x1b
        /*006e*/ 	.short	0x00ff


	//----- nvinfo : EIATTR_COOP_GROUP_MASK_REGIDS
	.align		4
        /*0070*/ 	.byte	0x04, 0x29
        /*0072*/ 	.short	(.L_23 - .L_22)


	//   ....[0]....
.L_22:
        /*0074*/ 	.word	0xffffffff


	//   ....[1]....
        /*0078*/ 	.word	0xffffffff


	//   ....[2]....
        /*007c*/ 	.word	0xffffffff


	//   ....[3]....
        /*0080*/ 	.word	0xffffffff


	//   ....[4]....
        /*0084*/ 	.word	0xffffffff


	//   ....[5]....
        /*0088*/ 	.word	0xffffffff


	//   ....[6]....
        /*008c*/ 	.word	0xffffffff


	//   ....[7]....
        /*0090*/ 	.word	0xffffffff


	//   ....[8]....
        /*0094*/ 	.word	0xffffffff


	//   ....[9]....
        /*0098*/ 	.word	0xffffffff


	//   ....[10]....
        /*009c*/ 	.word	0xffffffff


	//   ....[11]....
        /*00a0*/ 	.word	0xffffffff


	//   ....[12]....
        /*00a4*/ 	.word	0xffffffff


	//   ....[13]....
        /*00a8*/ 	.word	0xffffffff


	//   ....[14]....
        /*00ac*/ 	.word	0xffffffff


	//   ....[15]....
        /*00b0*/ 	.word	0xffffffff


	//----- nvinfo : EIATTR_COOP_GROUP_INSTR_OFFSETS
	.align		4
.L_23:
        /*00b4*/ 	.byte	0x04, 0x28
        /*00b6*/ 	.short	(.L_25 - .L_24)


	//   ....[0]....
.L_24:
        /*00b8*/ 	.word	0x00000280


	//   ....[1]....
        /*00bc*/ 	.word	0x000002c0


	//   ....[2]....
        /*00c0*/ 	.word	0x000002e0


	//   ....[3]....
        /*00c4*/ 	.word	0x000002f0


	//   ....[4]....
        /*00c8*/ 	.word	0x00000320


	//   ....[5]....
        /*00cc*/ 	.word	0x00000350


	//   ....[6]....
        /*00d0*/ 	.word	0x000003a0


	//   ....[7]....
        /*00d4*/ 	.word	0x000003d0


	//   ....[8]....
        /*00d8*/ 	.word	0x000003f0


	//   ....[9]....
        /*00dc*/ 	.word	0x00000400


	//   ....[10]....
        /*00e0*/ 	.word	0x00000430


	//   ....[11]....
        /*00e4*/ 	.word	0x00000440


	//   ....[12]....
        /*00e8*/ 	.word	0x00000470


	//   ....[13]....
        /*00ec*/ 	.word	0x00000500


	//   ....[14]....
        /*00f0*/ 	.word	0x00000520


	//   ....[15]....
        /*00f4*/ 	.word	0x00000540


	//----- nvinfo : EIATTR_EXIT_INSTR_OFFSETS
	.align		4
.L_25:
        /*00f8*/ 	.byte	0x04, 0x1c
        /*00fa*/ 	.short	(.L_27 - .L_26)


	//   ....[0]....
.L_26:
        /*00fc*/ 	.word	0x000005b0


	//   ....[1]....
        /*0100*/ 	.word	0x00000620


	//----- nvinfo : EIATTR_REQNTID
	.align		4
.L_27:
        /*0104*/ 	.byte	0x04, 0x10
        /*0106*/ 	.short	(.L_29 - .L_28)
.L_28:
        /*0108*/ 	.word	0x00000100
        /*010c*/ 	.word	0x00000001
        /*0110*/ 	.word	0x00000001


	//----- nvinfo : EIATTR_CBANK_PARAM_SIZE
	.align		4
.L_29:
        /*0114*/ 	.byte	0x03, 0x19
        /*0116*/ 	.short	0x002c


	//----- nvinfo : EIATTR_PARAM_CBANK
	.align		4
        /*0118*/ 	.byte	0x04, 0x0a
        /*011a*/ 	.short	(.L_31 - .L_30)
	.align		4
.L_30:
        /*011c*/ 	.word	index@(.nv.constant0.triton_per_fused_add_mse_loss_0)
        /*0120*/ 	.short	0x0210
        /*0122*/ 	.short	0x002c


	//----- nvinfo : EIATTR_SW_WAR
	.align		4
.L_31:
        /*0124*/ 	.byte	0x04, 0x36
        /*0126*/ 	.short	(.L_33 - .L_32)
.L_32:
        /*0128*/ 	.word	0x00000008
.L_33:


//--------------------- .nv.callgraph             --------------------------
	.section	.nv.callgraph,"",@"SHT_CUDA_CALLGRAPH"
	.align	4
	.sectionentsize	8
	.align		4
        /*0000*/ 	.word	0x00000000
	.align		4
        /*0004*/ 	.word	0xffffffff
	.align		4
        /*0008*/ 	.word	0x00000000
	.align		4
        /*000c*/ 	.word	0xfffffffe
	.align		4
        /*0010*/ 	.word	0x00000000
	.align		4
        /*0014*/ 	.word	0xfffffffd
	.align		4
        /*0018*/ 	.word	0x00000000
	.align		4
        /*001c*/ 	.word	0xfffffffc


//--------------------- .text.triton_per_fused_add_mse_loss_0 --------------------------
	.section	.text.triton_per_fused_add_mse_loss_0,"ax",@progbits
	.sectionflags	@"SHF_BARRIERS=1"
	.align	128
        .global         triton_per_fused_add_mse_loss_0
        .type           triton_per_fused_add_mse_loss_0,@function
        .size           triton_per_fused_add_mse_loss_0,(.L_x_1 - triton_per_fused_add_mse_loss_0)
        .other          triton_per_fused_add_mse_loss_0,@"STO_CUDA_ENTRY STV_DEFAULT"
triton_per_fused_add_mse_loss_0:
.text.triton_per_fused_add_mse_loss_0:
[----:B------:R-:W0:Y:S02]  /*0000*/  LDC R1, c[0x0][0x28] ;  /* 0x00000a00ff017b82 */ /* 0x000e240000000800 */
[----:B------:R-:W1:Y:S01]  /*0010*/  S2R R0, SR_TID.X ;  /* 0x0000000000007919 */ /* 0x000e620000002100 */
[----:B------:R-:W2:Y:S01]  /*0020*/  LDC.64 R4, c[0x0][0x218] ;  /* 0x00008600ff047b82 */ /* 0x000ea20000000a00 */
[----:B------:R-:W-:-:S07]  /*0030*/  ULDC.64 UR6, c[0x0][0x208] ;  /* 0x0000820000067ab9 */ /* 0x000fce0000000a00 */
[----:B------:R-:W3:Y:S08]  /*0040*/  LDC.64 R8, c[0x0][0x220] ;  /* 0x00008800ff087b82 */ /* 0x000ef00000000a00 */
[----:B------:R-:W4:Y:S08]  /*0050*/  LDC.64 R12, c[0x0][0x228] ;  /* 0x00008a00ff0c7b82 */ /* 0x000f300000000a00 */
[----:B------:R-:W5:Y:S01]  /*0060*/  LDC.64 R16, c[0x0][0x230] ;  /* 0x00008c00ff107b82 */ /* 0x000f620000000a00 */
[----:B-1----:R-:W-:-:S04]  /*0070*/  SHF.L.U32 R20, R0, 0x2, RZ ;  /* 0x0000000200147819 */ /* 0x002fc800000006ff */
[C---:B------:R-:W-:Y:S02]  /*0080*/  LOP3.LUT R7, R20.reuse, 0x3c, RZ, 0xc0, !PT ;  /* 0x0000003c14077812 */ /* 0x040fe400078ec0ff */
[----:B------:R-:W-:Y:S02]  /*0090*/  LOP3.LUT R15, R20, 0xfc, RZ, 0xc0, !PT ;  /* 0x000000fc140f7812 */ /* 0x000fe400078ec0ff */
[----:B------:R-:W-:-:S03]  /*00a0*/  LOP3.LUT R19, R7, 0xc0, R0, 0xf8, !PT ;  /* 0x000000c007137812 */ /* 0x000fc600078ef800 */
[----:B--2---:R-:W-:-:S04]  /*00b0*/  IMAD.WIDE.U32 R4, R15, 0x4, R4 ;  /* 0x000000040f047825 */ /* 0x004fc800078e0004 */
[----:B---3--:R-:W-:Y:S02]  /*00c0*/  IMAD.WIDE.U32 R8, R19, 0x4, R8 ;  /* 0x0000000413087825 */ /* 0x008fe400078e0008 */
[----:B------:R-:W2:Y:S04]  /*00d0*/  LDG.E.EL.128 R4, desc[UR6][R4.64] ;  /* 0x0000000604047981 */ /* 0x000ea8000c2e1d00 */
[----:B------:R-:W2:Y:S01]  /*00e0*/  LDG.E.EL.128 R8, desc[UR6][R8.64] ;  /* 0x0000000608087981 */ /* 0x000ea2000c2e1d00 */
[----:B----4-:R-:W-:-:S04]  /*00f0*/  IMAD.WIDE.U32 R12, R15, 0x4, R12 ;  /* 0x000000040f0c7825 */ /* 0x010fc800078e000c */
[----:B-----5:R-:W-:Y:S02]  /*0100*/  IMAD.WIDE.U32 R16, R19, 0x4, R16 ;  /* 0x0000000413107825 */ /* 0x020fe400078e0010 */
[----:B------:R-:W3:Y:S04]  /*0110*/  LDG.E.EL.128 R12, desc[UR6][R12.64] ;  /* 0x000000060c0c7981 */ /* 0x000ee8000c2e1d00 */
[----:B------:R-:W3:Y:S01]  /*0120*/  LDG.E.EL.128 R16, desc[UR6][R16.64] ;  /* 0x0000000610107981 */ /* 0x000ee2000c2e1d00 */
[----:B------:R-:W1:Y:S01]  /*0130*/  S2UR UR5, SR_CgaCtaId ;  /* 0x00000000000579c3 */ /* 0x000e620000008800 */
[C---:B------:R-:W-:Y:S01]  /*0140*/  LOP3.LUT P1, RZ, R0.reuse, 0x1f, RZ, 0xc0, !PT ;  /* 0x0000001f00ff7812 */ /* 0x040fe2000782c0ff */
[----:B------:R-:W-:Y:S01]  /*0150*/  UMOV UR4, 0x400 ;  /* 0x0000040000047882 */ /* 0x000fe20000000000 */
[----:B------:R-:W-:-:S02]  /*0160*/  ISETP.GE.AND P2, PT, R0, 0x8, PT ;  /* 0x000000080000780c */ /* 0x000fc40003f46270 */
[----:B------:R-:W-:-:S04]  /*0170*/  LOP3.LUT P0, RZ, R0, 0x7, RZ, 0xc0, !PT ;  /* 0x0000000700ff7812 */ /* 0x000fc8000780c0ff */
[----:B------:R-:W-:Y:S01]  /*0180*/  ISETP.LT.AND P0, PT, R0, 0x8, !P0 ;  /* 0x000000080000780c */ /* 0x000fe20004701270 */
[----:B-1----:R-:W-:Y:S01]  /*0190*/  UPRMT UR4, UR5, 0x654, UR4 ;  /* 0x0000065405047896 */ /* 0x002fe20008000004 */
[----:B--2---:R-:W-:Y:S01]  /*01a0*/  FADD R22, R5, -R9 ;  /* 0x8000000905167221 */ /* 0x004fe20000000000 */
[----:B------:R-:W-:Y:S01]  /*01b0*/  FADD R21, R4, -R8 ;  /* 0x8000000804157221 */ /* 0x000fe20000000000 */
[----:B------:R-:W-:Y:S01]  /*01c0*/  FADD R6, R6, -R10 ;  /* 0x8000000a06067221 */ /* 0x000fe20000000000 */
[----:B------:R-:W-:Y:S01]  /*01d0*/  FADD R7, R7, -R11 ;  /* 0x8000000b07077221 */ /* 0x000fe20000000000 */
[----:B------:R-:W-:-:S04]  /*01e0*/  FMUL R22, R22, R22 ;  /* 0x0000001616167220 */ /* 0x000fc80000400000 */
[----:B------:R-:W-:Y:S01]  /*01f0*/  FFMA R21, R21, R21, R22 ;  /* 0x0000001515157223 */ /* 0x000fe20000000016 */
[----:B---3--:R-:W-:-:S03]  /*0200*/  FADD R13, R13, -R17 ;  /* 0x800000110d0d7221 */ /* 0x008fc60000000000 */
[----:B------:R-:W-:Y:S01]  /*0210*/  FFMA R6, R6, R6, R21 ;  /* 0x0000000606067223 */ /* 0x000fe20000000015 */
[----:B------:R-:W-:Y:S01]  /*0220*/  FADD R12, R12, -R16 ;  /* 0x800000100c0c7221 */ /* 0x000fe20000000000 */
[----:B------:R-:W-:Y:S01]  /*0230*/  FADD R14, R14, -R18 ;  /* 0x800000120e0e7221 */ /* 0x000fe20000000000 */
[----:B------:R-:W-:Y:S01]  /*0240*/  FMUL R13, R13, R13 ;  /* 0x0000000d0d0d7220 */ /* 0x000fe20000400000 */
[----:B------:R-:W-:Y:S01]  /*0250*/  FFMA R6, R7, R7, R6 ;  /* 0x0000000707067223 */ /* 0x000fe20000000006 */
[----:B------:R-:W-:Y:S02]  /*0260*/  FADD R15, R15, -R19 ;  /* 0x800000130f0f7221 */ /* 0x000fe40000000000 */
[----:B------:R-:W-:Y:S02]  /*0270*/  FFMA R13, R12, R12, R13 ;  /* 0x0000000c0c0d7223 */ /* 0x000fe4000000000d */
[----:B------:R-:W1:Y:S02]  /*0280*/  SHFL.BFLY PT, R5, R6, 0x10, 0x1f ;  /* 0x0e001f0006057f89 */ /* 0x000e6400000e0000 */
[----:B------:R-:W-:-:S04]  /*0290*/  FFMA R14, R14, R14, R13 ;  /* 0x0000000e0e0e7223 */ /* 0x000fc8000000000d */
[----:B------:R-:W-:Y:S01]  /*02a0*/  FFMA R14, R15, R15, R14 ;  /* 0x0000000f0f0e7223 */ /* 0x000fe2000000000e */
[----:B-1----:R-:W-:-:S05]  /*02b0*/  FADD R5, R6, R5 ;  /* 0x0000000506057221 */ /* 0x002fca0000000000 */
[----:B------:R-:W1:Y:S02]  /*02c0*/  SHFL.BFLY PT, R4, R5, 0x8, 0x1f ;  /* 0x0d001f0005047f89 */ /* 0x000e6400000e0000 */
[----:B-1----:R-:W-:Y:S02]  /*02d0*/  FADD R4, R5, R4 ;  /* 0x0000000405047221 */ /* 0x002fe40000000000 */
[----:B------:R-:W-:Y:S04]  /*02e0*/  SHFL.BFLY PT, R5, R14, 0x10, 0x1f ;  /* 0x0e001f000e057f89 */ /* 0x000fe800000e0000 */
[----:B------:R-:W1:Y:S02]  /*02f0*/  SHFL.BFLY PT, R7, R4, 0x4, 0x1f ;  /* 0x0c801f0004077f89 */ /* 0x000e6400000e0000 */
[----:B-1----:R-:W-:Y:S01]  /*0300*/  FADD R7, R4, R7 ;  /* 0x0000000704077221 */ /* 0x002fe20000000000 */
[----:B------:R-:W-:-:S04]  /*0310*/  SHF.R.U32.HI R4, RZ, 0x3, R0 ;  /* 0x00000003ff047819 */ /* 0x000fc80000011600 */
[----:B------:R-:W1:Y:S01]  /*0320*/  SHFL.BFLY PT, R8, R7, 0x2, 0x1f ;  /* 0x0c401f0007087f89 */ /* 0x000e6200000e0000 */
[----:B------:R-:W-:Y:S01]  /*0330*/  LOP3.LUT R4, R4, 0x1c, RZ, 0xc0, !PT ;  /* 0x0000001c04047812 */ /* 0x000fe200078ec0ff */
[----:B-1----:R-:W-:-:S05]  /*0340*/  FADD R8, R7, R8 ;  /* 0x0000000807087221 */ /* 0x002fca0000000000 */
[----:B------:R-:W1:Y:S02]  /*0350*/  SHFL.BFLY PT, R9, R8, 0x1, 0x1f ;  /* 0x0c201f0008097f89 */ /* 0x000e6400000e0000 */
[----:B-1----:R-:W-:Y:S01]  /*0360*/  FADD R9, R8, R9 ;  /* 0x0000000908097221 */ /* 0x002fe20000000000 */
[----:B------:R-:W-:-:S04]  /*0370*/  FADD R8, R14, R5 ;  /* 0x000000050e087221 */ /* 0x000fc80000000000 */
[----:B------:R-:W-:Y:S01]  /*0380*/  @!P1 STS [R4+UR4], R9 ;  /* 0x0000000904009988 */ /* 0x000fe20008000804 */
[----:B------:R-:W-:Y:S06]  /*0390*/  BAR.SYNC.DEFER_BLOCKING 0x0 ;  /* 0x0000000000007b1d */ /* 0x000fec0000010000 */
[----:B------:R-:W1:Y:S04]  /*03a0*/  SHFL.BFLY PT, R5, R8, 0x8, 0x1f ;  /* 0x0d001f0008057f89 */ /* 0x000e6800000e0000 */
[----:B------:R-:W-:Y:S01]  /*03b0*/  @!P2 LDS R2, [R20+UR4] ;  /* 0x000000041402a984 */ /* 0x000fe20008000800 */
[----:B-1----:R-:W-:-:S05]  /*03c0*/  FADD R10, R8, R5 ;  /* 0x00000005080a7221 */ /* 0x002fca0000000000 */
[----:B------:R-:W1:Y:S02]  /*03d0*/  SHFL.BFLY PT, R7, R10, 0x4, 0x1f ;  /* 0x0c801f000a077f89 */ /* 0x000e6400000e0000 */
[----:B-1----:R-:W-:Y:S02]  /*03e0*/  FADD R11, R10, R7 ;  /* 0x000000070a0b7221 */ /* 0x002fe40000000000 */
[----:B------:R-:W1:Y:S04]  /*03f0*/  SHFL.BFLY PT, R5, R2, 0x4, 0x1f ;  /* 0x0c801f0002057f89 */ /* 0x000e6800000e0000 */
[----:B------:R-:W2:Y:S01]  /*0400*/  SHFL.BFLY PT, R12, R11, 0x2, 0x1f ;  /* 0x0c401f000b0c7f89 */ /* 0x000ea200000e0000 */
[----:B-1----:R-:W-:Y:S01]  /*0410*/  FADD R5, R2, R5 ;  /* 0x0000000502057221 */ /* 0x002fe20000000000 */
[----:B--2---:R-:W-:-:S04]  /*0420*/  FADD R12, R11, R12 ;  /* 0x0000000c0b0c7221 */ /* 0x004fc80000000000 */
[----:B------:R-:W1:Y:S04]  /*0430*/  SHFL.BFLY PT, R6, R5, 0x2, 0x1f ;  /* 0x0c401f0005067f89 */ /* 0x000e6800000e0000 */
[----:B------:R-:W2:Y:S01]  /*0440*/  SHFL.BFLY PT, R9, R12, 0x1, 0x1f ;  /* 0x0c201f000c097f89 */ /* 0x000ea200000e0000 */
[----:B-1----:R-:W-:Y:S01]  /*0450*/  FADD R6, R5, R6 ;  /* 0x0000000605067221 */ /* 0x002fe20000000000 */
[----:B--2---:R-:W-:-:S04]  /*0460*/  FADD R9, R12, R9 ;  /* 0x000000090c097221 */ /* 0x004fc80000000000 */
[----:B------:R-:W1:Y:S02]  /*0470*/  SHFL.BFLY PT, R7, R6, 0x1, 0x1f ;  /* 0x0c201f0006077f89 */ /* 0x000e6400000e0000 */
[----:B-1----:R-:W-:-:S05]  /*0480*/  FADD R7, R6, R7 ;  /* 0x0000000706077221 */ /* 0x002fca0000000000 */
[----:B------:R-:W-:Y:S01]  /*0490*/  @P0 STS [R20+UR4], R7 ;  /* 0x0000000714000988 */ /* 0x000fe20008000804 */
[----:B------:R-:W-:Y:S06]  /*04a0*/  BAR.SYNC.DEFER_BLOCKING 0x0 ;  /* 0x0000000000007b1d */ /* 0x000fec0000010000 */
[----:B------:R-:W-:Y:S02]  /*04b0*/  LDS R5, [UR4] ;  /* 0x00000004ff057984 */ /* 0x000fe40008000800 */
[----:B------:R-:W-:Y:S06]  /*04c0*/  BAR.SYNC.DEFER_BLOCKING 0x0 ;  /* 0x0000000000007b1d */ /* 0x000fec0000010000 */
[----:B------:R-:W-:Y:S02]  /*04d0*/  @!P1 STS [R4+UR4], R9 ;  /* 0x0000000904009988 */ /* 0x000fe40008000804 */
[----:B------:R-:W-:Y:S06]  /*04e0*/  BAR.SYNC.DEFER_BLOCKING 0x0 ;  /* 0x0000000000007b1d */ /* 0x000fec0000010000 */
[----:B------:R-:W1:Y:S04]  /*04f0*/  @!P2 LDS R3, [R20+UR4] ;  /* 0x000000041403a984 */ /* 0x000e680008000800 */
[----:B-1----:R-:W1:Y:S02]  /*0500*/  SHFL.BFLY PT, R2, R3, 0x4, 0x1f ;  /* 0x0c801f0003027f89 */ /* 0x002e6400000e0000 */
[----:B-1----:R-:W-:-:S05]  /*0510*/  FADD R2, R3, R2 ;  /* 0x0000000203027221 */ /* 0x002fca0000000000 */
[----:B------:R-:W1:Y:S02]  /*0520*/  SHFL.BFLY PT, R11, R2, 0x2, 0x1f ;  /* 0x0c401f00020b7f89 */ /* 0x000e6400000e0000 */
[----:B-1----:R-:W-:-:S05]  /*0530*/  FADD R11, R2, R11 ;  /* 0x0000000b020b7221 */ /* 0x002fca0000000000 */
[----:B------:R-:W1:Y:S02]  /*0540*/  SHFL.BFLY PT, R6, R11, 0x1, 0x1f ;  /* 0x0c201f000b067f89 */ /* 0x000e6400000e0000 */
[----:B-1----:R-:W-:-:S05]  /*0550*/  FADD R7, R11, R6 ;  /* 0x000000060b077221 */ /* 0x002fca0000000000 */
[----:B------:R1:W-:Y:S01]  /*0560*/  @P0 STS [R20+UR4], R7 ;  /* 0x0000000714000988 */ /* 0x0003e20008000804 */
[----:B------:R-:W-:Y:S01]  /*0570*/  BAR.SYNC.DEFER_BLOCKING 0x0 ;  /* 0x0000000000007b1d */ /* 0x000fe20000010000 */
[----:B------:R-:W-:-:S05]  /*0580*/  LOP3.LUT P0, RZ, R0, 0xff, RZ, 0xc0, !PT ;  /* 0x000000ff00ff7812 */ /* 0x000fca000780c0ff */
[----:B------:R-:W2:Y:S02]  /*0590*/  LDS R4, [UR4] ;  /* 0x00000004ff047984 */ /* 0x000ea40008000800 */
[----:B------:R-:W-:Y:S06]  /*05a0*/  BAR.SYNC.DEFER_BLOCKING 0x0 ;  /* 0x0000000000007b1d */ /* 0x000fec0000010000 */
[----:B-1----:R-:W-:Y:S05]  /*05b0*/  @P0 EXIT ;  /* 0x000000000000094d */ /* 0x002fea0003800000 */
[----:B------:R-:W0:Y:S01]  /*05c0*/  LDC.64 R2, c[0x0][0x210] ;  /* 0x00008400ff027b82 */ /* 0x000e220000000a00 */
[----:B------:R-:W-:Y:S01]  /*05d0*/  FADD R0, RZ, R5 ;  /* 0x00000005ff007221 */ /* 0x000fe20000000000 */
[----:B--2---:R-:W-:-:S03]  /*05e0*/  FADD R4, RZ, R4 ;  /* 0x00000004ff047221 */ /* 0x004fc60000000000 */
[----:B------:R-:W-:-:S04]  /*05f0*/  FFMA R5, R0, 0.0009765625, RZ ;  /* 0x3a80000000057823 */ /* 0x000fc800000000ff */
[----:B------:R-:W-:-:S05]  /*0600*/  FFMA R5, R4, 0.0009765625, R5 ;  /* 0x3a80000004057823 */ /* 0x000fca0000000005 */
[----:B0-----:R-:W-:Y:S01]  /*0610*/  STG.E desc[UR6][R2.64], R5 ;  /* 0x0000000502007986 */ /* 0x001fe2000c101906 */
[----:B------:R-:W-:Y:S05]  /*0620*/  EXIT ;  /* 0x000000000000794d */ /* 0x000fea0003800000 */
.L_x_0:
[----:B------:R-:W-:-:S00]  /*0630*/  BRA `(.L_x_0) ;  /* 0xfffffffc00fc7947 */ /* 0x000fc0000383ffff */
[----:B------:R-:W-:-:S00]  /*0640*/  NOP ;  /* 0x0000000000007918 */ /* 0x000fc00000000000 */
        /* <DEDUP_REMOVED lines=11> */
.L_x_1:


//--------------------- .nv.shared.triton_per_fused_add_mse_loss_0 --------------------------
	.section	.nv.shared.triton_per_fused_add_mse_loss_0,"aw",@nobits
	.sectionflags	@""
	.align	16
	.zero		1024


//--------------------- .nv.constant0.triton_per_fused_add_mse_loss_0 --------------------------
	.section	.nv.constant0.triton_per_fused_add_mse_loss_0,"a",@progbits
	.sectionflags	@""
	.align	4
.nv.constant0.triton_per_fused_add_mse_loss_0:
	.zero		572
